//
// Generated by NVIDIA NVVM Compiler
//
// Compiler Build ID: CL-36424714
// Cuda compilation tools, release 13.0, V13.0.88
// Based on NVVM 20.0.0
//

.version 9.0
.target sm_100
.address_size 64

	// .globl	_Z5helloPc
.extern .func  (.param .b32 func_retval0) vprintf
(
	.param .b64 vprintf_param_0,
	.param .b64 vprintf_param_1
)
;
.global .align 1 .b8 $str[14] = {72, 101, 108, 108, 111, 32, 87, 111, 114, 108, 100, 33, 10};
.global .align 1 .b8 $str$1[9] = {98, 117, 102, 58, 32, 37, 115, 10};

.visible .entry _Z5helloPc(
	.param .u64 .ptr .align 1 _Z5helloPc_param_0
)
{
	.local .align 8 .b8 	__local_depot0[8];
	.reg .b64 	%SP;
	.reg .b64 	%SPL;
	.reg .b32 	%r<5>;
	.reg .b64 	%rd<8>;

	mov.u64 	%SPL, __local_depot0;
	cvta.local.u64 	%SP, %SPL;
	ld.param.u64 	%rd1, [_Z5helloPc_param_0];
	add.u64 	%rd2, %SP, 0;
	add.u64 	%rd3, %SPL, 0;
	mov.u64 	%rd4, $str;
	cvta.global.u64 	%rd5, %rd4;
	{ // callseq 0, 0
	.param .b64 param0;
	st.param.b64 	[param0], %rd5;
	.param .b64 param1;
	st.param.b64 	[param1], 0;
	.param .b32 retval0;
	call.uni (retval0), 
	vprintf, 
	(
	param0, 
	param1
	);
	ld.param.b32 	%r1, [retval0];
	} // callseq 0
	st.local.u64 	[%rd3], %rd1;
	mov.u64 	%rd6, $str$1;
	cvta.global.u64 	%rd7, %rd6;
	{ // callseq 1, 0
	.param .b64 param0;
	st.param.b64 	[param0], %rd7;
	.param .b64 param1;
	st.param.b64 	[param1], %rd2;
	.param .b32 retval0;
	call.uni (retval0), 
	vprintf, 
	(
	param0, 
	param1
	);
	ld.param.b32 	%r3, [retval0];
	} // callseq 1
	ret;

}
	// .globl	_Z6strrevPcPi
.visible .entry _Z6strrevPcPi(
	.param .u64 .ptr .align 1 _Z6strrevPcPi_param_0,
	.param .u64 .ptr .align 1 _Z6strrevPcPi_param_1
)
{
	.reg .pred 	%p<7>;
	.reg .b16 	%rs<12>;
	.reg .b32 	%r<30>;
	.reg .b64 	%rd<30>;

	ld.param.u64 	%rd14, [_Z6strrevPcPi_param_0];
	ld.param.u64 	%rd12, [_Z6strrevPcPi_param_1];
	cvta.to.global.u64 	%rd1, %rd14;
	add.s64 	%rd27, %rd1, -1;
	mov.b32 	%r24, 0;
	mov.b64 	%rd26, 0;
$L__BB1_1:
	mov.u32 	%r1, %r24;
	cvt.u64.u32 	%rd15, %r1;
	add.s64 	%rd16, %rd1, %rd15;
	ld.global.u8 	%rs1, [%rd16];
	setp.ne.s16 	%p1, %rs1, 0;
	add.s32 	%r24, %r1, 1;
	add.s64 	%rd27, %rd27, 1;
	add.s64 	%rd26, %rd26, 1;
	@%p1 bra 	$L__BB1_1;
	setp.lt.u32 	%p2, %r1, 2;
	@%p2 bra 	$L__BB1_9;
	shr.u32 	%r3, %r1, 1;
	setp.lt.u32 	%p3, %r1, 8;
	mov.b32 	%r27, 0;
	@%p3 bra 	$L__BB1_6;
	and.b32  	%r27, %r3, 1073741820;
	and.b32  	%r21, %r3, 2147483644;
	neg.s32 	%r26, %r21;
	mov.b32 	%r25, -1;
	mov.b64 	%rd28, 3;
$L__BB1_5:
	cvt.s64.s32 	%rd18, %r25;
	add.s64 	%rd19, %rd26, %rd18;
	add.s64 	%rd20, %rd1, %rd28;
	ld.global.u8 	%rs2, [%rd20+-3];
	add.s64 	%rd21, %rd1, %rd19;
	ld.global.u8 	%rs3, [%rd21+-1];
	st.global.u8 	[%rd20+-3], %rs3;
	st.global.u8 	[%rd21+-1], %rs2;
	ld.global.u8 	%rs4, [%rd20+-2];
	ld.global.u8 	%rs5, [%rd21+-2];
	st.global.u8 	[%rd20+-2], %rs5;
	st.global.u8 	[%rd21+-2], %rs4;
	ld.global.u8 	%rs6, [%rd20+-1];
	ld.global.u8 	%rs7, [%rd21+-3];
	st.global.u8 	[%rd20+-1], %rs7;
	st.global.u8 	[%rd21+-3], %rs6;
	ld.global.u8 	%rs8, [%rd20];
	ld.global.u8 	%rs9, [%rd21+-4];
	st.global.u8 	[%rd20], %rs9;
	st.global.u8 	[%rd21+-4], %rs8;
	add.s32 	%r26, %r26, 4;
	add.s32 	%r25, %r25, -4;
	add.s64 	%rd28, %rd28, 4;
	setp.ne.s32 	%p4, %r26, 0;
	@%p4 bra 	$L__BB1_5;
$L__BB1_6:
	and.b32  	%r22, %r3, 3;
	setp.eq.s32 	%p5, %r22, 0;
	@%p5 bra 	$L__BB1_9;
	not.b32 	%r29, %r27;
	cvt.u64.u32 	%rd22, %r27;
	add.s64 	%rd29, %rd1, %rd22;
	neg.s32 	%r28, %r22;
$L__BB1_8:
	.pragma "nounroll";
	cvt.s64.s32 	%rd23, %r29;
	add.s64 	%rd24, %rd27, %rd23;
	ld.global.u8 	%rs10, [%rd29];
	ld.global.u8 	%rs11, [%rd24];
	st.global.u8 	[%rd29], %rs11;
	st.global.u8 	[%rd24], %rs10;
	add.s32 	%r29, %r29, -1;
	add.s64 	%rd29, %rd29, 1;
	add.s32 	%r28, %r28, 1;
	setp.ne.s32 	%p6, %r28, 0;
	@%p6 bra 	$L__BB1_8;
$L__BB1_9:
	cvta.to.global.u64 	%rd25, %rd12;
	st.global.u32 	[%rd25], %r1;
	ret;

}


// ===== COMPILED SASS (sm_100) =====

	.target	sm_100

	.elftype	@"ET_EXEC"


//--------------------- .note.nv.tkinfo           --------------------------
	.section	.note.nv.tkinfo,"",@"SHT_NOTE"
	.sectionflags	@"SHF_NOTE_NV_TKINFO"
	.tkinfo
        /*0018*/ 	.word	0x00000002
        /*0030*/ 	.string	""
        /*0030*/ 	.string	"ptxas"
        /*0030*/ 	.string	"Cuda compilation tools, release 13.0, V13.0.88"
        /*0030*/ 	.string	"Build cuda_13.0.r13.0/compiler.36424714_0"
        /*0030*/ 	.string	"-arch sm_100 -m 64 "



//--------------------- .note.nv.cuinfo           --------------------------
	.section	.note.nv.cuinfo,"",@"SHT_NOTE"
	.sectionflags	@"SHF_NOTE_NV_CUINFO"
        /*0018*/ 	.short	0x0002
        /*001a*/ 	.short	0x0064
        /*001c*/ 	.short	0x0082
	.zero		2


//--------------------- .nv.info                  --------------------------
	.section	.nv.info,"",@"SHT_CUDA_INFO"
	.align	4


	//----- nvinfo : EIATTR_REGCOUNT
	.align		4
        /*0000*/ 	.byte	0x04, 0x2f
        /*0002*/ 	.short	(.L_3 - .L_2)
	.align		4
.L_2:
        /*0004*/ 	.word	index@(_Z5helloPc)
        /*0008*/ 	.word	0x00000018


	//----- nvinfo : EIATTR_FRAME_SIZE
	.align		4
.L_3:
        /*000c*/ 	.byte	0x04, 0x11
        /*000e*/ 	.short	(.L_5 - .L_4)
	.align		4
.L_4:
        /*0010*/ 	.word	index@(_Z5helloPc)
        /*0014*/ 	.word	0x00000008


	//----- nvinfo : EIATTR_REGCOUNT
	.align		4
.L_5:
        /*0018*/ 	.byte	0x04, 0x2f
        /*001a*/ 	.short	(.L_7 - .L_6)
	.align		4
.L_6:
        /*001c*/ 	.word	index@(_Z6strrevPcPi)
        /*0020*/ 	.word	0x0000001c


	//----- nvinfo : EIATTR_FRAME_SIZE
	.align		4
.L_7:
        /*0024*/ 	.byte	0x04, 0x11
        /*0026*/ 	.short	(.L_9 - .L_8)
	.align		4
.L_8:
        /*0028*/ 	.word	index@(_Z6strrevPcPi)
        /*002c*/ 	.word	0x00000000


	//----- nvinfo : EIATTR_MIN_STACK_SIZE
	.align		4
.L_9:
        /*0030*/ 	.byte	0x04, 0x12
        /*0032*/ 	.short	(.L_11 - .L_10)
	.align		4
.L_10:
        /*0034*/ 	.word	index@(_Z6strrevPcPi)
        /*0038*/ 	.word	0x00000000


	//----- nvinfo : EIATTR_MIN_STACK_SIZE
	.align		4
.L_11:
        /*003c*/ 	.byte	0x04, 0x12
        /*003e*/ 	.short	(.L_13 - .L_12)
	.align		4
.L_12:
        /*0040*/ 	.word	index@(_Z5helloPc)
        /*0044*/ 	.word	0x00000008
.L_13:


//--------------------- .nv.compat                --------------------------
	.section	.nv.compat,"",@"SHT_CUDA_COMPAT_INFO"
	.align	4
        /*0000*/ 	.byte	0x02, 0x09, 0x00, 0x00, 0x02, 0x02, 0x01, 0x00, 0x02, 0x05, 0x05, 0x00, 0x03, 0x07, 0x01, 0x01
        /*0010*/ 	.byte	0x02, 0x03, 0x00, 0x00, 0x02, 0x06, 0x01, 0x00, 0x04, 0x0b, 0x08, 0x00, 0x09, 0x00, 0x00, 0x00
        /*0020*/ 	.byte	0x00, 0x00, 0x00, 0x00


//--------------------- .nv.info._Z6strrevPcPi    --------------------------
	.section	.nv.info._Z6strrevPcPi,"",@"SHT_CUDA_INFO"
	.sectionflags	@""
	.align	4


	//----- nvinfo : EIATTR_CUDA_API_VERSION
	.align		4
        /*0000*/ 	.byte	0x04, 0x37
        /*0002*/ 	.short	(.L_15 - .L_14)
.L_14:
        /*0004*/ 	.word	0x00000082


	//----- nvinfo : EIATTR_KPARAM_INFO
	.align		4
.L_15:
        /*0008*/ 	.byte	0x04, 0x17
        /*000a*/ 	.short	(.L_17 - .L_16)
.L_16:
        /*000c*/ 	.word	0x00000000
        /*0010*/ 	.short	0x0001
        /*0012*/ 	.short	0x0008
        /*0014*/ 	.byte	0x00, 0xf5, 0x21, 0x00


	//----- nvinfo : EIATTR_KPARAM_INFO
	.align		4
.L_17:
        /*0018*/ 	.byte	0x04, 0x17
        /*001a*/ 	.short	(.L_19 - .L_18)
.L_18:
        /*001c*/ 	.word	0x00000000
        /*0020*/ 	.short	0x0000
        /*0022*/ 	.short	0x0000
        /*0024*/ 	.byte	0x00, 0xf5, 0x21, 0x00


	//----- nvinfo : EIATTR_SPARSE_MMA_MASK
	.align		4
.L_19:
        /*0028*/ 	.byte	0x03, 0x50
        /*002a*/ 	.short	0x0000


	//----- nvinfo : EIATTR_MAXREG_COUNT
	.align		4
        /*002c*/ 	.byte	0x03, 0x1b
        /*002e*/ 	.short	0x00ff


	//----- nvinfo : EIATTR_MERCURY_ISA_VERSION
	.align		4
        /*0030*/ 	.byte	0x03, 0x5f
        /*0032*/ 	.short	0x0101


	//----- nvinfo : EIATTR_VRC_CTA_INIT_COUNT
	.align		4
        /*0034*/ 	.byte	0x02, 0x4a
	.zero		1
	.zero		1


	//----- nvinfo : EIATTR_EXIT_INSTR_OFFSETS
	.align		4
        /*0038*/ 	.byte	0x04, 0x1c
        /*003a*/ 	.short	(.L_21 - .L_20)


	//   ....[0]....
.L_20:
        /*003c*/ 	.word	0x00000f70


	//----- nvinfo : EIATTR_CBANK_PARAM_SIZE
	.align		4
.L_21:
        /*0040*/ 	.byte	0x03, 0x19
        /*0042*/ 	.short	0x0010


	//----- nvinfo : EIATTR_PARAM_CBANK
	.align		4
        /*0044*/ 	.byte	0x04, 0x0a
        /*0046*/ 	.short	(.L_23 - .L_22)
	.align		4
.L_22:
        /*0048*/ 	.word	index@(.nv.constant0._Z6strrevPcPi)
        /*004c*/ 	.short	0x0380
        /*004e*/ 	.short	0x0010


	//----- nvinfo : EIATTR_SW_WAR
	.align		4
.L_23:
        /*0050*/ 	.byte	0x04, 0x36
        /*0052*/ 	.short	(.L_25 - .L_24)
.L_24:
        /*0054*/ 	.word	0x00000008
.L_25:


//--------------------- .nv.info._Z5helloPc       --------------------------
	.section	.nv.info._Z5helloPc,"",@"SHT_CUDA_INFO"
	.sectionflags	@""
	.align	4


	//----- nvinfo : EIATTR_CUDA_API_VERSION
	.align		4
        /*0000*/ 	.byte	0x04, 0x37
        /*0002*/ 	.short	(.L_27 - .L_26)
.L_26:
        /*0004*/ 	.word	0x00000082


	//----- nvinfo : EIATTR_KPARAM_INFO
	.align		4
.L_27:
        /*0008*/ 	.byte	0x04, 0x17
        /*000a*/ 	.short	(.L_29 - .L_28)
.L_28:
        /*000c*/ 	.word	0x00000000
        /*0010*/ 	.short	0x0000
        /*0012*/ 	.short	0x0000
        /*0014*/ 	.byte	0x00, 0xf5, 0x21, 0x00


	//----- nvinfo : EIATTR_SPARSE_MMA_MASK
	.align		4
.L_29:
        /*0018*/ 	.byte	0x03, 0x50
        /*001a*/ 	.short	0x0000


	//----- nvinfo : EIATTR_MAXREG_COUNT
	.align		4
        /*001c*/ 	.byte	0x03, 0x1b
        /*001e*/ 	.short	0x00ff


	//----- nvinfo : EIATTR_EXTERNS
	.align		4
        /*0020*/ 	.byte	0x04, 0x0f
        /*0022*/ 	.short	(.L_31 - .L_30)


	//   ....[0]....
	.align		4
.L_30:
        /*0024*/ 	.word	index@(vprintf)


	//----- nvinfo : EIATTR_MERCURY_ISA_VERSION
	.align		4
.L_31:
        /*0028*/ 	.byte	0x03, 0x5f
        /*002a*/ 	.short	0x0101


	//----- nvinfo : EIATTR_VRC_CTA_INIT_COUNT
	.align		4
        /*002c*/ 	.byte	0x02, 0x4a
	.zero		1
	.zero		1


	//----- nvinfo : EIATTR_SYSCALL_OFFSETS
	.align		4
        /*0030*/ 	.byte	0x04, 0x46
        /*0032*/ 	.short	(.L_33 - .L_32)


	//   ....[0]....
.L_32:
        /*0034*/ 	.word	0x000000d0


	//   ....[1]....
        /*0038*/ 	.word	0x00000170


	//----- nvinfo : EIATTR_EXIT_INSTR_OFFSETS
	.align		4
.L_33:
        /*003c*/ 	.byte	0x04, 0x1c
        /*003e*/ 	.short	(.L_35 - .L_34)


	//   ....[0]....
.L_34:
        /*0040*/ 	.word	0x00000180


	//----- nvinfo : EIATTR_CBANK_PARAM_SIZE
	.align		4
.L_35:
        /*0044*/ 	.byte	0x03, 0x19
        /*0046*/ 	.short	0x0008


	//----- nvinfo : EIATTR_PARAM_CBANK
	.align		4
        /*0048*/ 	.byte	0x04, 0x0a
        /*004a*/ 	.short	(.L_37 - .L_36)
	.align		4
.L_36:
        /*004c*/ 	.word	index@(.nv.constant0._Z5helloPc)
        /*0050*/ 	.short	0x0380
        /*0052*/ 	.short	0x0008


	//----- nvinfo : EIATTR_SW_WAR
	.align		4
.L_37:
        /*0054*/ 	.byte	0x04, 0x36
        /*0056*/ 	.short	(.L_39 - .L_38)
.L_38:
        /*0058*/ 	.word	0x00000008
.L_39:


//--------------------- .nv.callgraph             --------------------------
	.section	.nv.callgraph,"",@"SHT_CUDA_CALLGRAPH"
	.align	4
	.sectionentsize	8
	.align		4
        /*0000*/ 	.word	0x00000000
	.align		4
        /*0004*/ 	.word	0xffffffff
	.align		4
        /*0008*/ 	.word	index@(_Z5helloPc)
	.align		4
        /*000c*/ 	.word	index@(vprintf)
	.align		4
        /*0010*/ 	.word	0x00000000
	.align		4
        /*0014*/ 	.word	0xfffffffe
	.align		4
        /*0018*/ 	.word	0x00000000
	.align		4
        /*001c*/ 	.word	0xfffffffd
	.align		4
        /*0020*/ 	.word	0x00000000
	.align		4
        /*0024*/ 	.word	0xfffffffc


//--------------------- .nv.constant4             --------------------------
	.section	.nv.constant4,"a",@progbits
	.align	8
	.align		8
.nv.constant4:
        /*0000*/ 	.dword	$str
	.align		8
        /*0008*/ 	.dword	$str$1
	.align		8
        /*0010*/ 	.dword	vprintf


//--------------------- .text._Z6strrevPcPi       --------------------------
	.section	.text._Z6strrevPcPi,"ax",@progbits
	.align	128
        .global         _Z6strrevPcPi
        .type           _Z6strrevPcPi,@function
        .size           _Z6strrevPcPi,(.L_x_12 - _Z6strrevPcPi)
        .other          _Z6strrevPcPi,@"STO_CUDA_ENTRY STV_DEFAULT"
_Z6strrevPcPi:
.text._Z6strrevPcPi:
[----:B------:R-:W-:Y:S01]  /*0000*/  LDC R1, c[0x0][0x37c] ;  /* 0x0000df00ff017b82 */ /* 0x000fe20000000800 */
[----:B------:R-:W0:Y:S01]  /*0010*/  LDCU.64 UR10, c[0x0][0x380] ;  /* 0x00007000ff0a77ac */ /* 0x000e220008000a00 */
[----:B------:R-:W1:Y:S01]  /*0020*/  LDCU.64 UR12, c[0x0][0x358] ;  /* 0x00006b00ff0c77ac */ /* 0x000e620008000a00 */
[----:B------:R-:W-:Y:S01]  /*0030*/  UMOV UR4, URZ ;  /* 0x000000ff00047c82 */ /* 0x000fe20008000000 */
[----:B------:R-:W-:Y:S01]  /*0040*/  UMOV UR5, URZ ;  /* 0x000000ff00057c82 */ /* 0x000fe20008000000 */
[----:B------:R-:W-:Y:S01]  /*0050*/  UMOV UR6, URZ ;  /* 0x000000ff00067c82 */ /* 0x000fe20008000000 */
[----:B0-----:R-:W-:-:S04]  /*0060*/  UIADD3 UR15, UP0, UPT, UR10, -0x1, URZ ;  /* 0xffffffff0a0f7890 */ /* 0x001fc8000ff1e0ff */
[----:B-1----:R-:W-:-:S12]  /*0070*/  UIADD3.X UR16, UPT, UPT, UR11, -0x1, URZ, UP0, !UPT ;  /* 0xffffffff0b107890 */ /* 0x002fd800087fe4ff */
.L_x_0:
[----:B------:R-:W-:-:S04]  /*0080*/  UIADD3 UR7, UP0, UPT, UR4, UR10, URZ ;  /* 0x0000000a04077290 */ /* 0x000fc8000ff1e0ff */
[----:B------:R-:W-:Y:S02]  /*0090*/  UIADD3.X UR8, UPT, UPT, URZ, UR11, URZ, UP0, !UPT ;  /* 0x0000000bff087290 */ /* 0x000fe400087fe4ff */
[----:B------:R-:W-:-:S04]  /*00a0*/  IMAD.U32 R2, RZ, RZ, UR7 ;  /* 0x00000007ff027e24 */ /* 0x000fc8000f8e00ff */
[----:B------:R-:W-:-:S05]  /*00b0*/  IMAD.U32 R3, RZ, RZ, UR8 ;  /* 0x00000008ff037e24 */ /* 0x000fca000f8e00ff */
[----:B------:R-:W2:Y:S01]  /*00c0*/  LDG.E.U8 R2, desc[UR12][R2.64] ;  /* 0x0000000c02027981 */ /* 0x000ea2000c1e1100 */
[----:B------:R-:W-:Y:S01]  /*00d0*/  UIADD3 UR15, UP0, UPT, UR15, 0x1, URZ ;  /* 0x000000010f0f7890 */ /* 0x000fe2000ff1e0ff */
[----:B------:R-:W-:Y:S01]  /*00e0*/  IMAD.U32 R0, RZ, RZ, UR4 ;  /* 0x00000004ff007e24 */ /* 0x000fe2000f8e00ff */
[----:B------:R-:W-:Y:S02]  /*00f0*/  UIADD3 UR5, UP1, UPT, UR5, 0x1, URZ ;  /* 0x0000000105057890 */ /* 0x000fe4000ff3e0ff */
[----:B------:R-:W-:Y:S02]  /*0100*/  UIADD3.X UR16, UPT, UPT, URZ, UR16, URZ, UP0, !UPT ;  /* 0x00000010ff107290 */ /* 0x000fe400087fe4ff */
[----:B------:R-:W-:Y:S02]  /*0110*/  UIADD3.X UR6, UPT, UPT, URZ, UR6, URZ, UP1, !UPT ;  /* 0x00000006ff067290 */ /* 0x000fe40008ffe4ff */
[----:B------:R-:W-:Y:S01]  /*0120*/  UIADD3 UR4, UPT, UPT, UR4, 0x1, URZ ;  /* 0x0000000104047890 */ /* 0x000fe2000fffe0ff */
[----:B--2---:R-:W-:-:S13]  /*0130*/  ISETP.NE.AND P0, PT, R2, RZ, PT ;  /* 0x000000ff0200720c */ /* 0x004fda0003f05270 */
[----:B------:R-:W-:Y:S05]  /*0140*/  @P0 BRA `(.L_x_0) ;  /* 0xfffffffc00cc0947 */ /* 0x000fea000383ffff */
[----:B------:R-:W-:-:S13]  /*0150*/  ISETP.GE.U32.AND P0, PT, R0, 0x2, PT ;  /* 0x000000020000780c */ /* 0x000fda0003f06070 */
[----:B------:R-:W-:Y:S05]  /*0160*/  @!P0 BRA `(.L_x_1) ;  /* 0x0000000c00788947 */ /* 0x000fea0003800000 */
[----:B------:R-:W-:Y:S01]  /*0170*/  ISETP.GE.U32.AND P0, PT, R0, 0x8, PT ;  /* 0x000000080000780c */ /* 0x000fe20003f06070 */
[----:B------:R-:W-:Y:S01]  /*0180*/  IMAD.MOV.U32 R3, RZ, RZ, RZ ;  /* 0x000000ffff037224 */ /* 0x000fe200078e00ff */
[----:B------:R-:W-:-:S11]  /*0190*/  SHF.R.U32.HI R2, RZ, 0x1, R0 ;  /* 0x00000001ff027819 */ /* 0x000fd60000011600 */
[----:B------:R-:W-:Y:S05]  /*01a0*/  @!P0 BRA `(.L_x_2) ;  /* 0x0000000c00188947 */ /* 0x000fea0003800000 */
[----:B------:R-:W-:Y:S01]  /*01b0*/  LOP3.LUT R4, R2, 0x7ffffffc, RZ, 0xc0, !PT ;  /* 0x7ffffffc02047812 */ /* 0x000fe200078ec0ff */
[----:B------:R-:W-:Y:S01]  /*01c0*/  UMOV UR9, 0xffffffff ;  /* 0xffffffff00097882 */ /* 0x000fe20000000000 */
[----:B------:R-:W-:Y:S01]  /*01d0*/  UMOV UR14, 0x3 ;  /* 0x00000003000e7882 */ /* 0x000fe20000000000 */
[----:B------:R-:W-:Y:S01]  /*01e0*/  UMOV UR4, URZ ;  /* 0x000000ff00047c82 */ /* 0x000fe20008000000 */
[----:B------:R-:W-:Y:S02]  /*01f0*/  IADD3 R4, PT, PT, -R4, RZ, RZ ;  /* 0x000000ff04047210 */ /* 0x000fe40007ffe1ff */
[----:B------:R-:W-:Y:S02]  /*0200*/  LOP3.LUT R3, R2, 0x3ffffffc, RZ, 0xc0, !PT ;  /* 0x3ffffffc02037812 */ /* 0x000fe400078ec0ff */
[----:B------:R-:W-:-:S13]  /*0210*/  ISETP.GE.AND P0, PT, R4, RZ, PT ;  /* 0x000000ff0400720c */ /* 0x000fda0003f06270 */
[----:B------:R-:W-:Y:S05]  /*0220*/  @P0 BRA `(.L_x_3) ;  /* 0x00000008007c0947 */ /* 0x000fea0003800000 */
[----:B------:R-:W-:Y:S01]  /*0230*/  IMAD.MOV R5, RZ, RZ, -R4 ;  /* 0x000000ffff057224 */ /* 0x000fe200078e0a04 */
[----:B------:R-:W-:-:S04]  /*0240*/  PLOP3.LUT P0, PT, PT, PT, PT, 0x80, 0x8 ;  /* 0x000000000008781c */ /* 0x000fc80003f0f070 */
[----:B------:R-:W-:-:S13]  /*0250*/  ISETP.GT.AND P1, PT, R5, 0xc, PT ;  /* 0x0000000c0500780c */ /* 0x000fda0003f24270 */
[----:B------:R-:W-:Y:S05]  /*0260*/  @!P1 BRA `(.L_x_4) ;  /* 0x0000000400889947 */ /* 0x000fea0003800000 */
[----:B------:R-:W-:-:S13]  /*0270*/  PLOP3.LUT P0, PT, PT, PT, PT, 0x8, 0x80 ;  /* 0x000000000080781c */ /* 0x000fda0003f0e170 */
.L_x_5:
[----:B------:R-:W-:Y:S02]  /*0280*/  USHF.R.S32.HI UR7, URZ, 0x1f, UR9 ;  /* 0x0000001fff077899 */ /* 0x000fe40008011409 */
[----:B------:R-:W-:Y:S02]  /*0290*/  UIADD3 UR18, UP1, UP2, UR5, UR10, UR9 ;  /* 0x0000000a05127290 */ /* 0x000fe4000fa3e009 */
[----:B------:R-:W-:Y:S02]  /*02a0*/  UIADD3 UR8, UP0, UPT, UR14, UR10, URZ ;  /* 0x0000000a0e087290 */ /* 0x000fe4000ff1e0ff */
[----:B------:R-:W-:Y:S02]  /*02b0*/  UIADD3.X UR7, UPT, UPT, UR6, UR11, UR7, UP1, UP2 ;  /* 0x0000000b06077290 */ /* 0x000fe40008fe4407 */
[----:B------:R-:W-:Y:S01]  /*02c0*/  UIADD3.X UR17, UPT, UPT, UR4, UR11, URZ, UP0, !UPT ;  /* 0x0000000b04117290 */ /* 0x000fe200087fe4ff */
[----:B------:R-:W-:Y:S02]  /*02d0*/  IMAD.U32 R8, RZ, RZ, UR18 ;  /* 0x00000012ff087e24 */ /* 0x000fe4000f8e00ff */
[----:B---3--:R-:W-:-:S02]  /*02e0*/  IMAD.U32 R6, RZ, RZ, UR8 ;  /* 0x00000008ff067e24 */ /* 0x008fc4000f8e00ff */
[----:B------:R-:W-:Y:S01]  /*02f0*/  IMAD.U32 R9, RZ, RZ, UR7 ;  /* 0x00000007ff097e24 */ /* 0x000fe2000f8e00ff */
[----:B------:R-:W-:-:S04]  /*0300*/  MOV R7, UR17 ;  /* 0x0000001100077c02 */ /* 0x000fc80008000f00 */
[----:B------:R-:W2:Y:S04]  /*0310*/  LDG.E.U8 R11, desc[UR12][R8.64+-0x1] ;  /* 0xffffff0c080b7981 */ /* 0x000ea8000c1e1100 */
[----:B------:R-:W3:Y:S04]  /*0320*/  LDG.E.U8 R5, desc[UR12][R6.64+-0x3] ;  /* 0xfffffd0c06057981 */ /* 0x000ee8000c1e1100 */
[----:B--2---:R0:W-:Y:S04]  /*0330*/  STG.E.U8 desc[UR12][R6.64+-0x3], R11 ;  /* 0xfffffd0b06007986 */ /* 0x0041e8000c10110c */
[----:B---3--:R-:W-:Y:S04]  /*0340*/  STG.E.U8 desc[UR12][R8.64+-0x1], R5 ;  /* 0xffffff0508007986 */ /* 0x008fe8000c10110c */
[----:B------:R-:W2:Y:S04]  /*0350*/  LDG.E.U8 R15, desc[UR12][R8.64+-0x2] ;  /* 0xfffffe0c080f7981 */ /* 0x000ea8000c1e1100 */
[----:B------:R-:W3:Y:S04]  /*0360*/  LDG.E.U8 R13, desc[UR12][R6.64+-0x2] ;  /* 0xfffffe0c060d7981 */ /* 0x000ee8000c1e1100 */
[----:B--2---:R-:W-:Y:S04]  /*0370*/  STG.E.U8 desc[UR12][R6.64+-0x2], R15 ;  /* 0xfffffe0f06007986 */ /* 0x004fe8000c10110c */
[----:B---3--:R1:W-:Y:S04]  /*0380*/  STG.E.U8 desc[UR12][R8.64+-0x2], R13 ;  /* 0xfffffe0d08007986 */ /* 0x0083e8000c10110c */
[----:B------:R-:W2:Y:S04]  /*0390*/  LDG.E.U8 R19, desc[UR12][R8.64+-0x3] ;  /* 0xfffffd0c08137981 */ /* 0x000ea8000c1e1100 */
[----:B------:R-:W3:Y:S01]  /*03a0*/  LDG.E.U8 R17, desc[UR12][R6.64+-0x1] ;  /* 0xffffff0c06117981 */ /* 0x000ee2000c1e1100 */
[----:B------:R-:W-:-:S04]  /*03b0*/  UIADD3 UR7, UPT, UPT, UR9, -0x4, URZ ;  /* 0xfffffffc09077890 */ /* 0x000fc8000fffe0ff */
[----:B------:R-:W-:Y:S02]  /*03c0*/  USHF.R.S32.HI UR8, URZ, 0x1f, UR7 ;  /* 0x0000001fff087899 */ /* 0x000fe40008011407 */
[----:B------:R-:W-:Y:S01]  /*03d0*/  UIADD3 UR7, UP0, UP1, UR5, UR10, UR7 ;  /* 0x0000000a05077290 */ /* 0x000fe2000f91e007 */
[----:B--2---:R-:W-:Y:S04]  /*03e0*/  STG.E.U8 desc[UR12][R6.64+-0x1], R19 ;  /* 0xffffff1306007986 */ /* 0x004fe8000c10110c */
[----:B---3--:R2:W-:Y:S04]  /*03f0*/  STG.E.U8 desc[UR12][R8.64+-0x3], R17 ;  /* 0xfffffd1108007986 */ /* 0x0085e8000c10110c */
[----:B------:R-:W3:Y:S04]  /*0400*/  LDG.E.U8 R23, desc[UR12][R8.64+-0x4] ;  /* 0xfffffc0c08177981 */ /* 0x000ee8000c1e1100 */
[----:B------:R-:W4:Y:S01]  /*0410*/  LDG.E.U8 R21, desc[UR12][R6.64] ;  /* 0x0000000c06157981 */ /* 0x000f22000c1e1100 */
[----:B------:R-:W-:Y:S01]  /*0420*/  UIADD3.X UR8, UPT, UPT, UR6, UR11, UR8, UP0, UP1 ;  /* 0x0000000b06087290 */ /* 0x000fe200087e2408 */
[----:B------:R-:W-:-:S05]  /*0430*/  IMAD.U32 R10, RZ, RZ, UR7 ;  /* 0x00000007ff0a7e24 */ /* 0x000fca000f8e00ff */
[----:B0-----:R-:W-:Y:S01]  /*0440*/  IMAD.U32 R11, RZ, RZ, UR8 ;  /* 0x00000008ff0b7e24 */ /* 0x001fe2000f8e00ff */
[----:B---3--:R-:W-:Y:S04]  /*0450*/  STG.E.U8 desc[UR12][R6.64], R23 ;  /* 0x0000001706007986 */ /* 0x008fe8000c10110c */
[----:B----4-:R0:W-:Y:S04]  /*0460*/  STG.E.U8 desc[UR12][R8.64+-0x4], R21 ;  /* 0xfffffc1508007986 */ /* 0x0101e8000c10110c */
[----:B-1----:R-:W3:Y:S04]  /*0470*/  LDG.E.U8 R13, desc[UR12][R10.64+-0x1] ;  /* 0xffffff0c0a0d7981 */ /* 0x002ee8000c1e1100 */
[----:B------:R-:W4:Y:S04]  /*0480*/  LDG.E.U8 R5, desc[UR12][R6.64+0x1] ;  /* 0x0000010c06057981 */ /* 0x000f28000c1e1100 */
[----:B---3--:R1:W-:Y:S04]  /*0490*/  STG.E.U8 desc[UR12][R6.64+0x1], R13 ;  /* 0x0000010d06007986 */ /* 0x0083e8000c10110c */
[----:B----4-:R-:W-:Y:S04]  /*04a0*/  STG.E.U8 desc[UR12][R10.64+-0x1], R5 ;  /* 0xffffff050a007986 */ /* 0x010fe8000c10110c */
[----:B--2---:R-:W2:Y:S04]  /*04b0*/  LDG.E.U8 R17, desc[UR12][R10.64+-0x2] ;  /* 0xfffffe0c0a117981 */ /* 0x004ea8000c1e1100 */
[----:B------:R-:W3:Y:S04]  /*04c0*/  LDG.E.U8 R15, desc[UR12][R6.64+0x2] ;  /* 0x0000020c060f7981 */ /* 0x000ee8000c1e1100 */
[----:B--2---:R-:W-:Y:S04]  /*04d0*/  STG.E.U8 desc[UR12][R6.64+0x2], R17 ;  /* 0x0000021106007986 */ /* 0x004fe8000c10110c */
[----:B---3--:R2:W-:Y:S04]  /*04e0*/  STG.E.U8 desc[UR12][R10.64+-0x2], R15 ;  /* 0xfffffe0f0a007986 */ /* 0x0085e8000c10110c */
[----:B------:R-:W3:Y:S04]  /*04f0*/  LDG.E.U8 R25, desc[UR12][R10.64+-0x3] ;  /* 0xfffffd0c0a197981 */ /* 0x000ee8000c1e1100 */
[----:B------:R-:W4:Y:S01]  /*0500*/  LDG.E.U8 R19, desc[UR12][R6.64+0x3] ;  /* 0x0000030c06137981 */ /* 0x000f22000c1e1100 */
[----:B------:R-:W-:-:S04]  /*0510*/  UIADD3 UR7, UPT, UPT, UR9, -0x8, URZ ;  /* 0xfffffff809077890 */ /* 0x000fc8000fffe0ff */
[----:B------:R-:W-:Y:S02]  /*0520*/  USHF.R.S32.HI UR8, URZ, 0x1f, UR7 ;  /* 0x0000001fff087899 */ /* 0x000fe40008011407 */
[----:B------:R-:W-:Y:S01]  /*0530*/  UIADD3 UR7, UP0, UP1, UR5, UR10, UR7 ;  /* 0x0000000a05077290 */ /* 0x000fe2000f91e007 */
[----:B---3--:R-:W-:Y:S04]  /*0540*/  STG.E.U8 desc[UR12][R6.64+0x3], R25 ;  /* 0x0000031906007986 */ /* 0x008fe8000c10110c */
[----:B----4-:R3:W-:Y:S04]  /*0550*/  STG.E.U8 desc[UR12][R10.64+-0x3], R19 ;  /* 0xfffffd130a007986 */ /* 0x0107e8000c10110c */
[----:B0-----:R-:W4:Y:S04]  /*0560*/  LDG.E.U8 R21, desc[UR12][R10.64+-0x4] ;  /* 0xfffffc0c0a157981 */ /* 0x001f28000c1e1100 */
[----:B-1----:R-:W5:Y:S01]  /*0570*/  LDG.E.U8 R13, desc[UR12][R6.64+0x4] ;  /* 0x0000040c060d7981 */ /* 0x002f62000c1e1100 */
[----:B------:R-:W-:Y:S01]  /*0580*/  UIADD3.X UR8, UPT, UPT, UR6, UR11, UR8, UP0, UP1 ;  /* 0x0000000b06087290 */ /* 0x000fe200087e2408 */
[----:B------:R-:W-:-:S05]  /*0590*/  MOV R8, UR7 ;  /* 0x0000000700087c02 */ /* 0x000fca0008000f00 */
[----:B------:R-:W-:Y:S01]  /*05a0*/  IMAD.U32 R9, RZ, RZ, UR8 ;  /* 0x00000008ff097e24 */ /* 0x000fe2000f8e00ff */
[----:B----4-:R0:W-:Y:S04]  /*05b0*/  STG.E.U8 desc[UR12][R6.64+0x4], R21 ;  /* 0x0000041506007986 */ /* 0x0101e8000c10110c */
[----:B-----5:R1:W-:Y:S04]  /*05c0*/  STG.E.U8 desc[UR12][R10.64+-0x4], R13 ;  /* 0xfffffc0d0a007986 */ /* 0x0203e8000c10110c */
[----:B--2---:R-:W2:Y:S04]  /*05d0*/  LDG.E.U8 R15, desc[UR12][R8.64+-0x1] ;  /* 0xffffff0c080f7981 */ /* 0x004ea8000c1e1100 */
[----:B------:R-:W4:Y:S04]  /*05e0*/  LDG.E.U8 R5, desc[UR12][R6.64+0x5] ;  /* 0x0000050c06057981 */ /* 0x000f28000c1e1100 */
[----:B--2---:R2:W-:Y:S04]  /*05f0*/  STG.E.U8 desc[UR12][R6.64+0x5], R15 ;  /* 0x0000050f06007986 */ /* 0x0045e8000c10110c */
[----:B----4-:R4:W-:Y:S04]  /*0600*/  STG.E.U8 desc[UR12][R8.64+-0x1], R5 ;  /* 0xffffff0508007986 */ /* 0x0109e8000c10110c */
[----:B---3--:R-:W3:Y:S04]  /*0610*/  LDG.E.U8 R19, desc[UR12][R8.64+-0x2] ;  /* 0xfffffe0c08137981 */ /* 0x008ee8000c1e1100 */
[----:B------:R-:W5:Y:S04]  /*0620*/  LDG.E.U8 R17, desc[UR12][R6.64+0x6] ;  /* 0x0000060c06117981 */ /* 0x000f68000c1e1100 */
[----:B---3--:R3:W-:Y:S04]  /*0630*/  STG.E.U8 desc[UR12][R6.64+0x6], R19 ;  /* 0x0000061306007986 */ /* 0x0087e8000c10110c */
[----:B-----5:R5:W-:Y:S04]  /*0640*/  STG.E.U8 desc[UR12][R8.64+-0x2], R17 ;  /* 0xfffffe1108007986 */ /* 0x020be8000c10110c */
[----:B------:R-:W2:Y:S04]  /*0650*/  LDG.E.U8 R23, desc[UR12][R8.64+-0x3] ;  /* 0xfffffd0c08177981 */ /* 0x000ea8000c1e1100 */
[----:B0-----:R-:W4:Y:S01]  /*0660*/  LDG.E.U8 R21, desc[UR12][R6.64+0x7] ;  /* 0x0000070c06157981 */ /* 0x001f22000c1e1100 */
[----:B------:R-:W-:-:S04]  /*0670*/  UIADD3 UR7, UPT, UPT, UR9, -0xc, URZ ;  /* 0xfffffff409077890 */ /* 0x000fc8000fffe0ff */
[----:B------:R-:W-:Y:S02]  /*0680*/  USHF.R.S32.HI UR8, URZ, 0x1f, UR7 ;  /* 0x0000001fff087899 */ /* 0x000fe40008011407 */
[----:B------:R-:W-:Y:S01]  /*0690*/  UIADD3 UR7, UP0, UP1, UR5, UR10, UR7 ;  /* 0x0000000a05077290 */ /* 0x000fe2000f91e007 */
[----:B--2---:R0:W-:Y:S04]  /*06a0*/  STG.E.U8 desc[UR12][R6.64+0x7], R23 ;  /* 0x0000071706007986 */ /* 0x0041e8000c10110c */
[----:B----4-:R2:W-:Y:S04]  /*06b0*/  STG.E.U8 desc[UR12][R8.64+-0x3], R21 ;  /* 0xfffffd1508007986 */ /* 0x0105e8000c10110c */
[----:B------:R-:W4:Y:S04]  /*06c0*/  LDG.E.U8 R25, desc[UR12][R8.64+-0x4] ;  /* 0xfffffc0c08197981 */ /* 0x000f28000c1e1100 */
[----:B-1----:R-:W3:Y:S01]  /*06d0*/  LDG.E.U8 R13, desc[UR12][R6.64+0x8] ;  /* 0x0000080c060d7981 */ /* 0x002ee2000c1e1100 */
[----:B------:R-:W-:Y:S01]  /*06e0*/  UIADD3.X UR8, UPT, UPT, UR6, UR11, UR8, UP0, UP1 ;  /* 0x0000000b06087290 */ /* 0x000fe200087e2408 */
[----:B------:R-:W-:-:S05]  /*06f0*/  IMAD.U32 R10, RZ, RZ, UR7 ;  /* 0x00000007ff0a7e24 */ /* 0x000fca000f8e00ff */
[----:B------:R-:W-:Y:S01]  /*0700*/  IMAD.U32 R11, RZ, RZ, UR8 ;  /* 0x00000008ff0b7e24 */ /* 0x000fe2000f8e00ff */
[----:B----4-:R-:W-:Y:S04]  /*0710*/  STG.E.U8 desc[UR12][R6.64+0x8], R25 ;  /* 0x0000081906007986 */ /* 0x010fe8000c10110c */
[----:B---3--:R1:W-:Y:S04]  /*0720*/  STG.E.U8 desc[UR12][R8.64+-0x4], R13 ;  /* 0xfffffc0d08007986 */ /* 0x0083e8000c10110c */
[----:B------:R-:W3:Y:S04]  /*0730*/  LDG.E.U8 R15, desc[UR12][R10.64+-0x1] ;  /* 0xffffff0c0a0f7981 */ /* 0x000ee8000c1e1100 */
[----:B------:R-:W4:Y:S04]  /*0740*/  LDG.E.U8 R5, desc[UR12][R6.64+0x9] ;  /* 0x0000090c06057981 */ /* 0x000f28000c1e1100 */
[----:B---3--:R3:W-:Y:S04]  /*0750*/  STG.E.U8 desc[UR12][R6.64+0x9], R15 ;  /* 0x0000090f06007986 */ /* 0x0087e8000c10110c */
[----:B----4-:R3:W-:Y:S04]  /*0760*/  STG.E.U8 desc[UR12][R10.64+-0x1], R5 ;  /* 0xffffff050a007986 */ /* 0x0107e8000c10110c */
[----:B------:R-:W4:Y:S04]  /*0770*/  LDG.E.U8 R19, desc[UR12][R10.64+-0x2] ;  /* 0xfffffe0c0a137981 */ /* 0x000f28000c1e1100 */
[----:B-----5:R-:W5:Y:S04]  /*0780*/  LDG.E.U8 R17, desc[UR12][R6.64+0xa] ;  /* 0x00000a0c06117981 */ /* 0x020f68000c1e1100 */
[----:B----4-:R3:W-:Y:S04]  /*0790*/  STG.E.U8 desc[UR12][R6.64+0xa], R19 ;  /* 0x00000a1306007986 */ /* 0x0107e8000c10110c */
[----:B-----5:R3:W-:Y:S04]  /*07a0*/  STG.E.U8 desc[UR12][R10.64+-0x2], R17 ;  /* 0xfffffe110a007986 */ /* 0x0207e8000c10110c */
[----:B0-----:R-:W4:Y:S04]  /*07b0*/  LDG.E.U8 R23, desc[UR12][R10.64+-0x3] ;  /* 0xfffffd0c0a177981 */ /* 0x001f28000c1e1100 */
[----:B--2---:R-:W2:Y:S01]  /*07c0*/  LDG.E.U8 R21, desc[UR12][R6.64+0xb] ;  /* 0x00000b0c06157981 */ /* 0x004ea2000c1e1100 */
[----:B------:R-:W-:-:S04]  /*07d0*/  IADD3 R4, PT, PT, R4, 0x10, RZ ;  /* 0x0000001004047810 */ /* 0x000fc80007ffe0ff */
[----:B------:R-:W-:Y:S01]  /*07e0*/  ISETP.GE.AND P1, PT, R4, -0xc, PT ;  /* 0xfffffff40400780c */ /* 0x000fe20003f26270 */
[----:B----4-:R3:W-:Y:S04]  /*07f0*/  STG.E.U8 desc[UR12][R6.64+0xb], R23 ;  /* 0x00000b1706007986 */ /* 0x0107e8000c10110c */
[----:B--2---:R3:W-:Y:S04]  /*0800*/  STG.E.U8 desc[UR12][R10.64+-0x3], R21 ;  /* 0xfffffd150a007986 */ /* 0x0047e8000c10110c */
[----:B-1----:R-:W2:Y:S04]  /*0810*/  LDG.E.U8 R13, desc[UR12][R10.64+-0x4] ;  /* 0xfffffc0c0a0d7981 */ /* 0x002ea8000c1e1100 */
[----:B------:R-:W4:Y:S01]  /*0820*/  LDG.E.U8 R9, desc[UR12][R6.64+0xc] ;  /* 0x00000c0c06097981 */ /* 0x000f22000c1e1100 */
[----:B------:R-:W-:-:S02]  /*0830*/  UIADD3 UR14, UP0, UPT, UR14, 0x10, URZ ;  /* 0x000000100e0e7890 */ /* 0x000fc4000ff1e0ff */
[----:B------:R-:W-:Y:S02]  /*0840*/  UIADD3 UR9, UPT, UPT, UR9, -0x10, URZ ;  /* 0xfffffff009097890 */ /* 0x000fe4000fffe0ff */
[----:B------:R-:W-:Y:S01]  /*0850*/  UIADD3.X UR4, UPT, UPT, URZ, UR4, URZ, UP0, !UPT ;  /* 0x00000004ff047290 */ /* 0x000fe200087fe4ff */
[----:B--2---:R3:W-:Y:S04]  /*0860*/  STG.E.U8 desc[UR12][R6.64+0xc], R13 ;  /* 0x00000c0d06007986 */ /* 0x0047e8000c10110c */
[----:B----4-:R3:W-:Y:S01]  /*0870*/  STG.E.U8 desc[UR12][R10.64+-0x4], R9 ;  /* 0xfffffc090a007986 */ /* 0x0107e2000c10110c */
[----:B------:R-:W-:Y:S06]  /*0880*/  @!P1 BRA `(.L_x_5) ;  /* 0xfffffff8007c9947 */ /* 0x000fec000383ffff */
.L_x_4:
[----:B---3--:R-:W-:-:S05]  /*0890*/  IMAD.MOV R5, RZ, RZ, -R4 ;  /* 0x000000ffff057224 */ /* 0x008fca00078e0a04 */
[----:B------:R-:W-:-:S13]  /*08a0*/  ISETP.GT.AND P1, PT, R5, 0x4, PT ;  /* 0x000000040500780c */ /* 0x000fda0003f24270 */
[----:B------:R-:W-:Y:S05]  /*08b0*/  @!P1 BRA `(.L_x_6) ;  /* 0x0000000000d09947 */ /* 0x000fea0003800000 */
[----:B------:R-:W-:Y:S02]  /*08c0*/  USHF.R.S32.HI UR7, URZ, 0x1f, UR9 ;  /* 0x0000001fff077899 */ /* 0x000fe40008011409 */
[----:B------:R-:W-:Y:S02]  /*08d0*/  UIADD3 UR18, UP1, UP2, UR5, UR10, UR9 ;  /* 0x0000000a05127290 */ /* 0x000fe4000fa3e009 */
[----:B------:R-:W-:Y:S02]  /*08e0*/  UIADD3 UR8, UP0, UPT, UR14, UR10, URZ ;  /* 0x0000000a0e087290 */ /* 0x000fe4000ff1e0ff */
[----:B------:R-:W-:Y:S02]  /*08f0*/  UIADD3.X UR7, UPT, UPT, UR6, UR11, UR7, UP1, UP2 ;  /* 0x0000000b06077290 */ /* 0x000fe40008fe4407 */
[----:B------:R-:W-:Y:S01]  /*0900*/  UIADD3.X UR17, UPT, UPT, UR4, UR11, URZ, UP0, !UPT ;  /* 0x0000000b04117290 */ /* 0x000fe200087fe4ff */
[----:B------:R-:W-:Y:S02]  /*0910*/  IMAD.U32 R8, RZ, RZ, UR18 ;  /* 0x00000012ff087e24 */ /* 0x000fe4000f8e00ff */
[----:B------:R-:W-:-:S02]  /*0920*/  IMAD.U32 R6, RZ, RZ, UR8 ;  /* 0x00000008ff067e24 */ /* 0x000fc4000f8e00ff */
        /* <DEDUP_REMOVED lines=27> */
[----:B----4-:R1:W-:Y:S04]  /*0ae0*/  STG.E.U8 desc[UR12][R10.64+-0x1], R5 ;  /* 0xffffff050a007986 */ /* 0x0103e8000c10110c */
[----:B--2---:R-:W2:Y:S04]  /*0af0*/  LDG.E.U8 R17, desc[UR12][R10.64+-0x2] ;  /* 0xfffffe0c0a117981 */ /* 0x004ea8000c1e1100 */
[----:B------:R-:W3:Y:S04]  /*0b00*/  LDG.E.U8 R15, desc[UR12][R6.64+0x2] ;  /* 0x0000020c060f7981 */ /* 0x000ee8000c1e1100 */
[----:B--2---:R1:W-:Y:S04]  /*0b10*/  STG.E.U8 desc[UR12][R6.64+0x2], R17 ;  /* 0x0000021106007986 */ /* 0x0043e8000c10110c */
[----:B---3--:R1:W-:Y:S04]  /*0b20*/  STG.E.U8 desc[UR12][R10.64+-0x2], R15 ;  /* 0xfffffe0f0a007986 */ /* 0x0083e8000c10110c */
[----:B------:R-:W2:Y:S04]  /*0b30*/  LDG.E.U8 R25, desc[UR12][R10.64+-0x3] ;  /* 0xfffffd0c0a197981 */ /* 0x000ea8000c1e1100 */
[----:B------:R-:W3:Y:S04]  /*0b40*/  LDG.E.U8 R19, desc[UR12][R6.64+0x3] ;  /* 0x0000030c06137981 */ /* 0x000ee8000c1e1100 */
[----:B--2---:R1:W-:Y:S04]  /*0b50*/  STG.E.U8 desc[UR12][R6.64+0x3], R25 ;  /* 0x0000031906007986 */ /* 0x0043e8000c10110c */
[----:B---3--:R1:W-:Y:S04]  /*0b60*/  STG.E.U8 desc[UR12][R10.64+-0x3], R19 ;  /* 0xfffffd130a007986 */ /* 0x0083e8000c10110c */
[----:B0-----:R-:W2:Y:S04]  /*0b70*/  LDG.E.U8 R21, desc[UR12][R10.64+-0x4] ;  /* 0xfffffc0c0a157981 */ /* 0x001ea8000c1e1100 */
[----:B------:R-:W3:Y:S01]  /*0b80*/  LDG.E.U8 R9, desc[UR12][R6.64+0x4] ;  /* 0x0000040c06097981 */ /* 0x000ee2000c1e1100 */
[----:B------:R-:W-:Y:S01]  /*0b90*/  UIADD3 UR14, UP0, UPT, UR14, 0x8, URZ ;  /* 0x000000080e0e7890 */ /* 0x000fe2000ff1e0ff */
[----:B------:R-:W-:Y:S01]  /*0ba0*/  PLOP3.LUT P0, PT, PT, PT, PT, 0x8, 0x80 ;  /* 0x000000000080781c */ /* 0x000fe20003f0e170 */
[----:B------:R-:W-:Y:S01]  /*0bb0*/  UIADD3 UR9, UPT, UPT, UR9, -0x8, URZ ;  /* 0xfffffff809097890 */ /* 0x000fe2000fffe0ff */
[----:B------:R-:W-:Y:S01]  /*0bc0*/  IADD3 R4, PT, PT, R4, 0x8, RZ ;  /* 0x0000000804047810 */ /* 0x000fe20007ffe0ff */
[----:B------:R-:W-:Y:S01]  /*0bd0*/  UIADD3.X UR4, UPT, UPT, URZ, UR4, URZ, UP0, !UPT ;  /* 0x00000004ff047290 */ /* 0x000fe200087fe4ff */
[----:B--2---:R1:W-:Y:S04]  /*0be0*/  STG.E.U8 desc[UR12][R6.64+0x4], R21 ;  /* 0x0000041506007986 */ /* 0x0043e8000c10110c */
[----:B---3--:R1:W-:Y:S07]  /*0bf0*/  STG.E.U8 desc[UR12][R10.64+-0x4], R9 ;  /* 0xfffffc090a007986 */ /* 0x0083ee000c10110c */
.L_x_6:
[----:B------:R-:W-:-:S13]  /*0c00*/  ISETP.NE.OR P0, PT, R4, RZ, P0 ;  /* 0x000000ff0400720c */ /* 0x000fda0000705670 */
[----:B------:R-:W-:Y:S05]  /*0c10*/  @!P0 BRA `(.L_x_2) ;  /* 0x00000000007c8947 */ /* 0x000fea0003800000 */
.L_x_3:
[----:B------:R-:W-:Y:S02]  /*0c20*/  USHF.R.S32.HI UR7, URZ, 0x1f, UR9 ;  /* 0x0000001fff077899 */ /* 0x000fe40008011409 */
[----:B------:R-:W-:Y:S02]  /*0c30*/  UIADD3 UR18, UP1, UP2, UR5, UR10, UR9 ;  /* 0x0000000a05127290 */ /* 0x000fe4000fa3e009 */
[----:B------:R-:W-:Y:S02]  /*0c40*/  UIADD3 UR8, UP0, UPT, UR14, UR10, URZ ;  /* 0x0000000a0e087290 */ /* 0x000fe4000ff1e0ff */
[----:B------:R-:W-:Y:S02]  /*0c50*/  UIADD3.X UR7, UPT, UPT, UR6, UR11, UR7, UP1, UP2 ;  /* 0x0000000b06077290 */ /* 0x000fe40008fe4407 */
[----:B------:R-:W-:Y:S01]  /*0c60*/  UIADD3.X UR17, UPT, UPT, UR4, UR11, URZ, UP0, !UPT ;  /* 0x0000000b04117290 */ /* 0x000fe200087fe4ff */
[----:B--2---:R-:W-:Y:S02]  /*0c70*/  IMAD.U32 R8, RZ, RZ, UR18 ;  /* 0x00000012ff087e24 */ /* 0x004fe4000f8e00ff */
[----:B-1----:R-:W-:Y:S01]  /*0c80*/  IMAD.U32 R6, RZ, RZ, UR8 ;  /* 0x00000008ff067e24 */ /* 0x002fe2000f8e00ff */
[----:B------:R-:W-:-:S02]  /*0c90*/  MOV R9, UR7 ;  /* 0x0000000700097c02 */ /* 0x000fc40008000f00 */
[----:B------:R-:W-:-:S03]  /*0ca0*/  IMAD.U32 R7, RZ, RZ, UR17 ;  /* 0x00000011ff077e24 */ /* 0x000fc6000f8e00ff */
[----:B------:R-:W2:Y:S04]  /*0cb0*/  LDG.E.U8 R11, desc[UR12][R8.64+-0x1] ;  /* 0xffffff0c080b7981 */ /* 0x000ea8000c1e1100 */
[----:B------:R-:W3:Y:S04]  /*0cc0*/  LDG.E.U8 R5, desc[UR12][R6.64+-0x3] ;  /* 0xfffffd0c06057981 */ /* 0x000ee8000c1e1100 */
[----:B--2---:R0:W-:Y:S04]  /*0cd0*/  STG.E.U8 desc[UR12][R6.64+-0x3], R11 ;  /* 0xfffffd0b06007986 */ /* 0x0041e8000c10110c */
[----:B---3--:R2:W-:Y:S04]  /*0ce0*/  STG.E.U8 desc[UR12][R8.64+-0x1], R5 ;  /* 0xffffff0508007986 */ /* 0x0085e8000c10110c */
[----:B------:R-:W3:Y:S04]  /*0cf0*/  LDG.E.U8 R15, desc[UR12][R8.64+-0x2] ;  /* 0xfffffe0c080f7981 */ /* 0x000ee8000c1e1100 */
[----:B------:R-:W4:Y:S04]  /*0d00*/  LDG.E.U8 R13, desc[UR12][R6.64+-0x2] ;  /* 0xfffffe0c060d7981 */ /* 0x000f28000c1e1100 */
[----:B---3--:R2:W-:Y:S04]  /*0d10*/  STG.E.U8 desc[UR12][R6.64+-0x2], R15 ;  /* 0xfffffe0f06007986 */ /* 0x0085e8000c10110c */
[----:B----4-:R2:W-:Y:S04]  /*0d20*/  STG.E.U8 desc[UR12][R8.64+-0x2], R13 ;  /* 0xfffffe0d08007986 */ /* 0x0105e8000c10110c */
[----:B------:R-:W3:Y:S04]  /*0d30*/  LDG.E.U8 R19, desc[UR12][R8.64+-0x3] ;  /* 0xfffffd0c08137981 */ /* 0x000ee8000c1e1100 */
[----:B------:R-:W4:Y:S01]  /*0d40*/  LDG.E.U8 R17, desc[UR12][R6.64+-0x1] ;  /* 0xffffff0c06117981 */ /* 0x000f22000c1e1100 */
[----:B------:R-:W-:-:S05]  /*0d50*/  VIADD R4, R4, 0x4 ;  /* 0x0000000404047836 */ /* 0x000fca0000000000 */
[----:B------:R-:W-:Y:S01]  /*0d60*/  ISETP.NE.AND P0, PT, R4, RZ, PT ;  /* 0x000000ff0400720c */ /* 0x000fe20003f05270 */
[----:B---3--:R2:W-:Y:S04]  /*0d70*/  STG.E.U8 desc[UR12][R6.64+-0x1], R19 ;  /* 0xffffff1306007986 */ /* 0x0085e8000c10110c */
[----:B----4-:R2:W-:Y:S04]  /*0d80*/  STG.E.U8 desc[UR12][R8.64+-0x3], R17 ;  /* 0xfffffd1108007986 */ /* 0x0105e8000c10110c */
[----:B------:R-:W3:Y:S04]  /*0d90*/  LDG.E.U8 R21, desc[UR12][R8.64+-0x4] ;  /* 0xfffffc0c08157981 */ /* 0x000ee8000c1e1100 */
[----:B0-----:R-:W4:Y:S01]  /*0da0*/  LDG.E.U8 R11, desc[UR12][R6.64] ;  /* 0x0000000c060b7981 */ /* 0x001f22000c1e1100 */
[----:B------:R-:W-:-:S02]  /*0db0*/  UIADD3 UR14, UP0, UPT, UR14, 0x4, URZ ;  /* 0x000000040e0e7890 */ /* 0x000fc4000ff1e0ff */
[----:B------:R-:W-:Y:S02]  /*0dc0*/  UIADD3 UR9, UPT, UPT, UR9, -0x4, URZ ;  /* 0xfffffffc09097890 */ /* 0x000fe4000fffe0ff */
[----:B------:R-:W-:Y:S01]  /*0dd0*/  UIADD3.X UR4, UPT, UPT, URZ, UR4, URZ, UP0, !UPT ;  /* 0x00000004ff047290 */ /* 0x000fe200087fe4ff */
[----:B---3--:R2:W-:Y:S04]  /*0de0*/  STG.E.U8 desc[UR12][R6.64], R21 ;  /* 0x0000001506007986 */ /* 0x0085e8000c10110c */
[----:B----4-:R2:W-:Y:S01]  /*0df0*/  STG.E.U8 desc[UR12][R8.64+-0x4], R11 ;  /* 0xfffffc0b08007986 */ /* 0x0105e2000c10110c */
[----:B------:R-:W-:Y:S06]  /*0e00*/  @P0 BRA `(.L_x_3) ;  /* 0xfffffffc00840947 */ /* 0x000fec000383ffff */
.L_x_2:
[----:B------:R-:W-:-:S13]  /*0e10*/  LOP3.LUT P0, R2, R2, 0x3, RZ, 0xc0, !PT ;  /* 0x0000000302027812 */ /* 0x000fda000780c0ff */
[----:B------:R-:W-:Y:S05]  /*0e20*/  @!P0 BRA `(.L_x_1) ;  /* 0x0000000000488947 */ /* 0x000fea0003800000 */
[----:B--2---:R-:W-:Y:S01]  /*0e30*/  IADD3 R8, P0, PT, R3, UR10, RZ ;  /* 0x0000000a03087c10 */ /* 0x004fe2000ff1e0ff */
[----:B-1----:R-:W-:Y:S01]  /*0e40*/  IMAD.MOV R7, RZ, RZ, -R2 ;  /* 0x000000ffff077224 */ /* 0x002fe200078e0a02 */
[----:B------:R-:W-:-:S03]  /*0e50*/  LOP3.LUT R6, RZ, R3, RZ, 0x33, !PT ;  /* 0x00000003ff067212 */ /* 0x000fc600078e33ff */
[----:B------:R-:W-:-:S08]  /*0e60*/  IMAD.X R13, RZ, RZ, UR11, P0 ;  /* 0x0000000bff0d7e24 */ /* 0x000fd000080e06ff */
.L_x_7:
[C---:B0-----:R-:W-:Y:S01]  /*0e70*/  IADD3 R2, P0, PT, R6.reuse, UR15, RZ ;  /* 0x0000000f06027c10 */ /* 0x041fe2000ff1e0ff */
[----:B------:R-:W-:Y:S01]  /*0e80*/  IMAD.MOV.U32 R5, RZ, RZ, R13 ;  /* 0x000000ffff057224 */ /* 0x000fe200078e000d */
[----:B------:R-:W-:Y:S02]  /*0e90*/  MOV R4, R8 ;  /* 0x0000000800047202 */ /* 0x000fe40000000f00 */
[----:B------:R-:W-:-:S03]  /*0ea0*/  LEA.HI.X.SX32 R3, R6, UR16, 0x1, P0 ;  /* 0x0000001006037c11 */ /* 0x000fc600080f0eff */
[----:B------:R-:W2:Y:S04]  /*0eb0*/  LDG.E.U8 R9, desc[UR12][R4.64] ;  /* 0x0000000c04097981 */ /* 0x000ea8000c1e1100 */
[----:B------:R-:W3:Y:S01]  /*0ec0*/  LDG.E.U8 R11, desc[UR12][R2.64] ;  /* 0x0000000c020b7981 */ /* 0x000ee2000c1e1100 */
[----:B------:R-:W-:-:S05]  /*0ed0*/  VIADD R7, R7, 0x1 ;  /* 0x0000000107077836 */ /* 0x000fca0000000000 */
[----:B------:R-:W-:Y:S02]  /*0ee0*/  ISETP.NE.AND P0, PT, R7, RZ, PT ;  /* 0x000000ff0700720c */ /* 0x000fe40003f05270 */
[----:B------:R-:W-:Y:S01]  /*0ef0*/  IADD3 R8, P1, PT, R4, 0x1, RZ ;  /* 0x0000000104087810 */ /* 0x000fe20007f3e0ff */
[----:B------:R-:W-:-:S03]  /*0f00*/  VIADD R6, R6, 0xffffffff ;  /* 0xffffffff06067836 */ /* 0x000fc60000000000 */
[----:B------:R-:W-:Y:S01]  /*0f10*/  IADD3.X R13, PT, PT, RZ, R5, RZ, P1, !PT ;  /* 0x00000005ff0d7210 */ /* 0x000fe20000ffe4ff */
[----:B---3--:R0:W-:Y:S04]  /*0f20*/  STG.E.U8 desc[UR12][R4.64], R11 ;  /* 0x0000000b04007986 */ /* 0x0081e8000c10110c */
[----:B--2---:R0:W-:Y:S02]  /*0f30*/  STG.E.U8 desc[UR12][R2.64], R9 ;  /* 0x0000000902007986 */ /* 0x0041e4000c10110c */
[----:B------:R-:W-:Y:S05]  /*0f40*/  @P0 BRA `(.L_x_7) ;  /* 0xfffffffc00c80947 */ /* 0x000fea000383ffff */
.L_x_1:
[----:B0-----:R-:W0:Y:S02]  /*0f50*/  LDC.64 R2, c[0x0][0x388] ;  /* 0x0000e200ff027b82 */ /* 0x001e240000000a00 */
[----:B0-----:R-:W-:Y:S01]  /*0f60*/  STG.E desc[UR12][R2.64], R0 ;  /* 0x0000000002007986 */ /* 0x001fe2000c10190c */
[----:B------:R-:W-:Y:S05]  /*0f70*/  EXIT ;  /* 0x000000000000794d */ /* 0x000fea0003800000 */
.L_x_8:
[----:B------:R-:W-:-:S00]  /*0f80*/  BRA `(.L_x_8) ;  /* 0xfffffffc00fc7947 */ /* 0x000fc0000383ffff */
[----:B------:R-:W-:-:S00]  /*0f90*/  NOP ;  /* 0x0000000000007918 */ /* 0x000fc00000000000 */
        /* <DEDUP_REMOVED lines=14> */
.L_x_12:


//--------------------- .text._Z5helloPc          --------------------------
	.section	.text._Z5helloPc,"ax",@progbits
	.align	128
        .global         _Z5helloPc
        .type           _Z5helloPc,@function
        .size           _Z5helloPc,(.L_x_13 - _Z5helloPc)
        .other          _Z5helloPc,@"STO_CUDA_ENTRY STV_DEFAULT"
_Z5helloPc:
.text._Z5helloPc:
[----:B------:R-:W0:Y:S01]  /*0000*/  LDC R1, c[0x0][0x37c] ;  /* 0x0000df00ff017b82 */ /* 0x000e220000000800 */
[----:B------:R-:W-:Y:S01]  /*0010*/  MOV R2, 0x10 ;  /* 0x0000001000027802 */ /* 0x000fe20000000f00 */
[----:B------:R-:W1:Y:S01]  /*0020*/  LDCU UR4, c[0x0][0x2f8] ;  /* 0x00005f00ff0477ac */ /* 0x000e620008000800 */
[----:B0-----:R-:W-:Y:S01]  /*0030*/  VIADD R1, R1, 0xfffffff8 ;  /* 0xfffffff801017836 */ /* 0x001fe20000000000 */
[----:B------:R-:W-:-:S04]  /*0040*/  CS2R R6, SRZ ;  /* 0x0000000000067805 */ /* 0x000fc8000001ff00 */
[----:B------:R0:W2:Y:S01]  /*0050*/  LDC.64 R8, c[0x4][R2] ;  /* 0x0100000002087b82 */ /* 0x0000a20000000a00 */
[----:B------:R-:W3:Y:S01]  /*0060*/  LDCU.64 UR6, c[0x4][URZ] ;  /* 0x01000000ff0677ac */ /* 0x000ee20008000a00 */
[----:B------:R-:W4:Y:S01]  /*0070*/  LDCU UR5, c[0x0][0x2fc] ;  /* 0x00005f80ff0577ac */ /* 0x000f220008000800 */
[----:B-1----:R-:W-:Y:S01]  /*0080*/  IADD3 R16, P0, PT, R1, UR4, RZ ;  /* 0x0000000401107c10 */ /* 0x002fe2000ff1e0ff */
[----:B---3--:R-:W-:Y:S01]  /*0090*/  IMAD.U32 R4, RZ, RZ, UR6 ;  /* 0x00000006ff047e24 */ /* 0x008fe2000f8e00ff */
[----:B------:R-:W-:-:S03]  /*00a0*/  MOV R5, UR7 ;  /* 0x0000000700057c02 */ /* 0x000fc60008000f00 */
[----:B0---4-:R-:W-:-:S08]  /*00b0*/  IMAD.X R17, RZ, RZ, UR5, P0 ;  /* 0x00000005ff117e24 */ /* 0x011fd000080e06ff */
[----:B------:R-:W-:-:S07]  /*00c0*/  LEPC R20, `(.L_x_9) ;  /* 0x000000001014794e */ /* 0x000fce0000000000 */
[----:B--2---:R-:W-:Y:S05]  /*00d0*/  CALL.ABS.NOINC R8 ;  /* 0x0000000008007343 */ /* 0x004fea0003c00000 */
.L_x_9:
[----:B------:R-:W0:Y:S01]  /*00e0*/  LDC.64 R8, c[0x0][0x380] ;  /* 0x0000e000ff087b82 */ /* 0x000e220000000a00 */
[----:B------:R-:W1:Y:S01]  /*00f0*/  LDCU.64 UR4, c[0x4][0x8] ;  /* 0x01000100ff0477ac */ /* 0x000e620008000a00 */
[----:B------:R-:W-:Y:S01]  /*0100*/  IMAD.MOV.U32 R6, RZ, RZ, R16 ;  /* 0x000000ffff067224 */ /* 0x000fe200078e0010 */
[----:B------:R-:W-:-:S05]  /*0110*/  MOV R7, R17 ;  /* 0x0000001100077202 */ /* 0x000fca0000000f00 */
[----:B------:R-:W2:Y:S01]  /*0120*/  LDC.64 R2, c[0x4][R2] ;  /* 0x0100000002027b82 */ /* 0x000ea20000000a00 */
[----:B-1----:R-:W-:Y:S01]  /*0130*/  IMAD.U32 R4, RZ, RZ, UR4 ;  /* 0x00000004ff047e24 */ /* 0x002fe2000f8e00ff */
[----:B------:R-:W-:Y:S01]  /*0140*/  MOV R5, UR5 ;  /* 0x0000000500057c02 */ /* 0x000fe20008000f00 */
[----:B0-----:R0:W-:Y:S06]  /*0150*/  STL.64 [R1], R8 ;  /* 0x0000000801007387 */ /* 0x0011ec0000100a00 */
[----:B------:R-:W-:-:S07]  /*0160*/  LEPC R20, `(.L_x_10) ;  /* 0x000000001014794e */ /* 0x000fce0000000000 */
[----:B0-2---:R-:W-:Y:S05]  /*0170*/  CALL.ABS.NOINC R2 ;  /* 0x0000000002007343 */ /* 0x005fea0003c00000 */
.L_x_10:
[----:B------:R-:W-:Y:S05]  /*0180*/  EXIT ;  /* 0x000000000000794d */ /* 0x000fea0003800000 */
.L_x_11:
        /* <DEDUP_REMOVED lines=15> */
.L_x_13:


//--------------------- .nv.global.init           --------------------------
	.section	.nv.global.init,"aw",@progbits
.nv.global.init:
	.type		$str$1,@object
	.size		$str$1,($str - $str$1)
$str$1:
        /*0000*/ 	.byte	0x62, 0x75, 0x66, 0x3a, 0x20, 0x25, 0x73, 0x0a, 0x00
	.type		$str,@object
	.size		$str,(.L_0 - $str)
$str:
        /*0009*/ 	.byte	0x48, 0x65, 0x6c, 0x6c, 0x6f, 0x20, 0x57, 0x6f, 0x72, 0x6c, 0x64, 0x21, 0x0a, 0x00
.L_0:


//--------------------- .nv.shared.reserved.0     --------------------------
	.section	.nv.shared.reserved.0,"aw",@nobits
	.weak		__nv_reservedSMEM_offset_0_alias
	.size		__nv_reservedSMEM_offset_0_alias, 0, 64
	.other		__nv_reservedSMEM_offset_0_alias,@"STO_CUDA_RESERVED_SHARED STV_DEFAULT"
__nv_reservedSMEM_offset_0_alias:
	.zero		0
	.zero		64


//--------------------- .nv.constant0._Z6strrevPcPi --------------------------
	.section	.nv.constant0._Z6strrevPcPi,"a",@progbits
	.sectionflags	@""
	.align	4
.nv.constant0._Z6strrevPcPi:
	.zero		912


//--------------------- .nv.constant0._Z5helloPc  --------------------------
	.section	.nv.constant0._Z5helloPc,"a",@progbits
	.sectionflags	@""
	.align	4
.nv.constant0._Z5helloPc:
	.zero		904


//--------------------- SYMBOLS --------------------------

	.type		.nv.reservedSmem.offset0,@object
	.size		.nv.reservedSmem.offset0,0x4
	.type		vprintf,@function
